	.headerflags	@"EF_CUDA_TEXMODE_UNIFIED EF_CUDA_64BIT_ADDRESS EF_CUDA_ACCELERATORS EF_CUDA_SM90 EF_CUDA_VIRTUAL_SM(EF_CUDA_SM90)"
	.elftype	@"ET_EXEC"


//--------------------- .nv.info                  --------------------------
	.section	.nv.info,"",@"SHT_CUDA_INFO"
	.align	4


	//----- nvinfo : EIATTR_REGCOUNT
	.align		4
        /*0000*/ 	.byte	0x04, 0x2f
        /*0002*/ 	.short	(.L_3 - .L_2)
	.align		4
.L_2:
        /*0004*/ 	.word	index@(triton_poi_fused__native_batch_norm_legit_no_training_add_native_batch_norm_backward_relu_15)
        /*0008*/ 	.word	0x00000015


	//----- nvinfo : EIATTR_MIN_STACK_SIZE
	.align		4
.L_3:
        /*000c*/ 	.byte	0x04, 0x12
        /*000e*/ 	.short	(.L_5 - .L_4)
	.align		4
.L_4:
        /*0010*/ 	.word	index@(triton_poi_fused__native_batch_norm_legit_no_training_add_native_batch_norm_backward_relu_15)
        /*0014*/ 	.word	0x00000000


	//----- nvinfo : EIATTR_FRAME_SIZE
	.align		4
.L_5:
        /*0018*/ 	.byte	0x04, 0x11
        /*001a*/ 	.short	(.L_7 - .L_6)
	.align		4
.L_6:
        /*001c*/ 	.word	index@(triton_poi_fused__native_batch_norm_legit_no_training_add_native_batch_norm_backward_relu_15)
        /*0020*/ 	.word	0x00000000


	//----- nvinfo : EIATTR_MIN_STACK_SIZE
	.align		4
.L_7:
        /*0024*/ 	.byte	0x04, 0x12
        /*0026*/ 	.short	(.L_9 - .L_8)
	.align		4
.L_8:
        /*0028*/ 	.word	index@(triton_poi_fused__native_batch_norm_legit_no_training_add_native_batch_norm_backward_relu_15)
        /*002c*/ 	.word	0x00000000
.L_9:


//--------------------- .nv.info.triton_poi_fused__native_batch_norm_legit_no_training_add_native_batch_norm_backward_relu_15 --------------------------
	.section	.nv.info.triton_poi_fused__native_batch_norm_legit_no_training_add_native_batch_norm_backward_relu_15,"",@"SHT_CUDA_INFO"
	.sectionflags	@""
	.align	4


	//----- nvinfo : EIATTR_CUDA_API_VERSION
	.align		4
        /*0000*/ 	.byte	0x04, 0x37
        /*0002*/ 	.short	(.L_11 - .L_10)
.L_10:
        /*0004*/ 	.word	0x0000007c


	//----- nvinfo : EIATTR_KPARAM_INFO
	.align		4
.L_11:
        /*0008*/ 	.byte	0x04, 0x17
        /*000a*/ 	.short	(.L_13 - .L_12)
.L_12:
        /*000c*/ 	.word	0x00000000
        /*0010*/ 	.short	0x0008
        /*0012*/ 	.short	0x0040
        /*0014*/ 	.byte	0x00, 0xf0, 0x11, 0x00


	//----- nvinfo : EIATTR_KPARAM_INFO
	.align		4
.L_13:
        /*0018*/ 	.byte	0x04, 0x17
        /*001a*/ 	.short	(.L_15 - .L_14)
.L_14:
        /*001c*/ 	.word	0x00000000
        /*0020*/ 	.short	0x0007
        /*0022*/ 	.short	0x0038
        /*0024*/ 	.byte	0x00, 0xf4, 0x21, 0x00


	//----- nvinfo : EIATTR_KPARAM_INFO
	.align		4
.L_15:
        /*0028*/ 	.byte	0x04, 0x17
        /*002a*/ 	.short	(.L_17 - .L_16)
.L_16:
        /*002c*/ 	.word	0x00000000
        /*0030*/ 	.short	0x0006
        /*0032*/ 	.short	0x0030
        /*0034*/ 	.byte	0x00, 0xf4, 0x21, 0x00


	//----- nvinfo : EIATTR_KPARAM_INFO
	.align		4
.L_17:
        /*0038*/ 	.byte	0x04, 0x17
        /*003a*/ 	.short	(.L_19 - .L_18)
.L_18:
        /*003c*/ 	.word	0x00000000
        /*0040*/ 	.short	0x0005
        /*0042*/ 	.short	0x0028
        /*0044*/ 	.byte	0x00, 0xf4, 0x21, 0x00


	//----- nvinfo : EIATTR_KPARAM_INFO
	.align		4
.L_19:
        /*0048*/ 	.byte	0x04, 0x17
        /*004a*/ 	.short	(.L_21 - .L_20)
.L_20:
        /*004c*/ 	.word	0x00000000
        /*0050*/ 	.short	0x0004
        /*0052*/ 	.short	0x0020
        /*0054*/ 	.byte	0x00, 0xf4, 0x21, 0x00


	//----- nvinfo : EIATTR_KPARAM_INFO
	.align		4
.L_21:
        /*0058*/ 	.byte	0x04, 0x17
        /*005a*/ 	.short	(.L_23 - .L_22)
.L_22:
        /*005c*/ 	.word	0x00000000
        /*0060*/ 	.short	0x0003
        /*0062*/ 	.short	0x0018
        /*0064*/ 	.byte	0x00, 0xf4, 0x21, 0x00


	//----- nvinfo : EIATTR_KPARAM_INFO
	.align		4
.L_23:
        /*0068*/ 	.byte	0x04, 0x17
        /*006a*/ 	.short	(.L_25 - .L_24)
.L_24:
        /*006c*/ 	.word	0x00000000
        /*0070*/ 	.short	0x0002
        /*0072*/ 	.short	0x0010
        /*0074*/ 	.byte	0x00, 0xf4, 0x21, 0x00


	//----- nvinfo : EIATTR_KPARAM_INFO
	.align		4
.L_25:
        /*0078*/ 	.byte	0x04, 0x17
        /*007a*/ 	.short	(.L_27 - .L_26)
.L_26:
        /*007c*/ 	.word	0x00000000
        /*0080*/ 	.short	0x0001
        /*0082*/ 	.short	0x0008
        /*0084*/ 	.byte	0x00, 0xf4, 0x21, 0x00


	//----- nvinfo : EIATTR_KPARAM_INFO
	.align		4
.L_27:
        /*0088*/ 	.byte	0x04, 0x17
        /*008a*/ 	.short	(.L_29 - .L_28)
.L_28:
        /*008c*/ 	.word	0x00000000
        /*0090*/ 	.short	0x0000
        /*0092*/ 	.short	0x0000
        /*0094*/ 	.byte	0x00, 0xf4, 0x21, 0x00


	//----- nvinfo : EIATTR_SPARSE_MMA_MASK
	.align		4
.L_29:
        /*0098*/ 	.byte	0x03, 0x50
        /*009a*/ 	.short	0x0000


	//----- nvinfo : EIATTR_MAXREG_COUNT
	.align		4
        /*009c*/ 	.byte	0x03, 0x1b
        /*009e*/ 	.short	0x00ff


	//----- nvinfo : EIATTR_EXIT_INSTR_OFFSETS
	.align		4
        /*00a0*/ 	.byte	0x04, 0x1c
        /*00a2*/ 	.short	(.L_31 - .L_30)


	//   ....[0]....
.L_30:
        /*00a4*/ 	.word	0x00000440


	//----- nvinfo : EIATTR_REQNTID
	.align		4
.L_31:
        /*00a8*/ 	.byte	0x04, 0x10
        /*00aa*/ 	.short	(.L_33 - .L_32)
.L_32:
        /*00ac*/ 	.word	0x00000100
        /*00b0*/ 	.word	0x00000001
        /*00b4*/ 	.word	0x00000001


	//----- nvinfo : EIATTR_CBANK_PARAM_SIZE
	.align		4
.L_33:
        /*00b8*/ 	.byte	0x03, 0x19
        /*00ba*/ 	.short	0x0044


	//----- nvinfo : EIATTR_PARAM_CBANK
	.align		4
        /*00bc*/ 	.byte	0x04, 0x0a
        /*00be*/ 	.short	(.L_35 - .L_34)
	.align		4
.L_34:
        /*00c0*/ 	.word	index@(.nv.constant0.triton_poi_fused__native_batch_norm_legit_no_training_add_native_batch_norm_backward_relu_15)
        /*00c4*/ 	.short	0x0210
        /*00c6*/ 	.short	0x0044


	//----- nvinfo : EIATTR_SW_WAR
	.align		4
.L_35:
        /*00c8*/ 	.byte	0x04, 0x36
        /*00ca*/ 	.short	(.L_37 - .L_36)
.L_36:
        /*00cc*/ 	.word	0x00000008
.L_37:


//--------------------- .nv.callgraph             --------------------------
	.section	.nv.callgraph,"",@"SHT_CUDA_CALLGRAPH"
	.align	4
	.sectionentsize	8
	.align		4
        /*0000*/ 	.word	0x00000000
	.align		4
        /*0004*/ 	.word	0xffffffff
	.align		4
        /*0008*/ 	.word	0x00000000
	.align		4
        /*000c*/ 	.word	0xfffffffe
	.align		4
        /*0010*/ 	.word	0x00000000
	.align		4
        /*0014*/ 	.word	0xfffffffd
	.align		4
        /*0018*/ 	.word	0x00000000
	.align		4
        /*001c*/ 	.word	0xfffffffc


//--------------------- .nv.constant4             --------------------------
	.section	.nv.constant4,"a",@progbits
	.align	8
	.align		8
.nv.constant4:
        /*0000*/ 	.dword	_$_str
	.align		8
        /*0008*/ 	.dword	_$_str_$_2


//--------------------- .text.triton_poi_fused__native_batch_norm_legit_no_training_add_native_batch_norm_backward_relu_15 --------------------------
	.section	.text.triton_poi_fused__native_batch_norm_legit_no_training_add_native_batch_norm_backward_relu_15,"ax",@progbits
	.align	128
        .global         triton_poi_fused__native_batch_norm_legit_no_training_add_native_batch_norm_backward_relu_15
        .type           triton_poi_fused__native_batch_norm_legit_no_training_add_native_batch_norm_backward_relu_15,@function
        .size           triton_poi_fused__native_batch_norm_legit_no_training_add_native_batch_norm_backward_relu_15,(.L_x_1 - triton_poi_fused__native_batch_norm_legit_no_training_add_native_batch_norm_backward_relu_15)
        .other          triton_poi_fused__native_batch_norm_legit_no_training_add_native_batch_norm_backward_relu_15,@"STO_CUDA_ENTRY STV_DEFAULT"
triton_poi_fused__native_batch_norm_legit_no_training_add_native_batch_norm_backward_relu_15:
.text.triton_poi_fused__native_batch_norm_legit_no_training_add_native_batch_norm_backward_relu_15:
[----:B------:R-:W-:Y:S01]  /*0000*/  LDC R1, c[0x0][0x28] ;  /* 0x00000a00ff017b82 */ /* 0x000fe20000000800 */
[----:B------:R-:W1:Y:S07]  /*0010*/  S2R R0, SR_TID.X ;  /* 0x0000000000007919 */ /* 0x000e6e0000002100 */
[----:B------:R-:W2:Y:S01]  /*0020*/  LDC.64 R2, c[0x0][0x228] ;  /* 0x00008a00ff027b82 */ /* 0x000ea20000000a00 */
[----:B------:R-:W-:Y:S01]  /*0030*/  ULDC.64 UR4, c[0x0][0x208] ;  /* 0x0000820000047ab9 */ /* 0x000fe20000000a00 */
[----:B------:R-:W3:Y:S06]  /*0040*/  S2R R5, SR_CTAID.X ;  /* 0x0000000000057919 */ /* 0x000eec0000002500 */
[----:B------:R-:W4:Y:S08]  /*0050*/  LDC.64 R10, c[0x0][0x218] ;  /* 0x00008600ff0a7b82 */ /* 0x000f300000000a00 */
[----:B------:R-:W5:Y:S08]  /*0060*/  LDC.64 R12, c[0x0][0x220] ;  /* 0x00008800ff0c7b82 */ /* 0x000f700000000a00 */
[----:B------:R-:W5:Y:S01]  /*0070*/  LDC.64 R8, c[0x0][0x238] ;  /* 0x00008e00ff087b82 */ /* 0x000f620000000a00 */
[----:B-1----:R-:W-:-:S07]  /*0080*/  SHF.L.U32 R0, R0, 0x1, RZ ;  /* 0x0000000100007819 */ /* 0x002fce00000006ff */
[----:B------:R-:W1:Y:S01]  /*0090*/  LDC.64 R14, c[0x0][0x230] ;  /* 0x00008c00ff0e7b82 */ /* 0x000e620000000a00 */
[----:B------:R-:W-:-:S04]  /*00a0*/  LOP3.LUT R0, R0, 0x1fe, RZ, 0xc0, !PT ;  /* 0x000001fe00007812 */ /* 0x000fc800078ec0ff */
[----:B---3--:R-:W-:-:S05]  /*00b0*/  LEA R0, R5, R0, 0x9 ;  /* 0x0000000005007211 */ /* 0x008fca00078e48ff */
[----:B------:R-:W-:-:S05]  /*00c0*/  IMAD.HI R4, R0, 0x66666667, RZ ;  /* 0x6666666700047827 */ /* 0x000fca00078e02ff */
[----:B------:R-:W-:-:S04]  /*00d0*/  SHF.R.U32.HI R5, RZ, 0x1f, R4 ;  /* 0x0000001fff057819 */ /* 0x000fc80000011604 */
[----:B------:R-:W-:-:S05]  /*00e0*/  LEA.HI.SX32 R5, R4, R5, 0x1a ;  /* 0x0000000504057211 */ /* 0x000fca00078fd2ff */
[----:B------:R-:W-:Y:S02]  /*00f0*/  IMAD R6, R5, -0xa0, R0 ;  /* 0xffffff6005067824 */ /* 0x000fe400078e0200 */
[----:B------:R-:W3:Y:S02]  /*0100*/  LDC.64 R4, c[0x0][0x210] ;  /* 0x00008400ff047b82 */ /* 0x000ee40000000a00 */
[----:B--2---:R-:W-:-:S06]  /*0110*/  IMAD.WIDE R2, R6, 0x4, R2 ;  /* 0x0000000406027825 */ /* 0x004fcc00078e0202 */
[----:B------:R-:W2:Y:S01]  /*0120*/  LDG.E.EL.64 R2, desc[UR4][R2.64] ;  /* 0x0000000402027981 */ /* 0x000ea2000c2e1b00 */
[----:B----4-:R-:W-:-:S04]  /*0130*/  IMAD.WIDE R10, R0, 0x4, R10 ;  /* 0x00000004000a7825 */ /* 0x010fc800078e020a */
[C---:B-----5:R-:W-:Y:S02]  /*0140*/  IMAD.WIDE R12, R6.reuse, 0x4, R12 ;  /* 0x00000004060c7825 */ /* 0x060fe400078e020c */
[----:B------:R-:W4:Y:S02]  /*0150*/  LDG.E.64 R10, desc[UR4][R10.64] ;  /* 0x000000040a0a7981 */ /* 0x000f24000c1e1b00 */
[C---:B0-----:R-:W-:Y:S02]  /*0160*/  IMAD.WIDE R8, R6.reuse, 0x4, R8 ;  /* 0x0000000406087825 */ /* 0x041fe400078e0208 */
[----:B------:R-:W5:Y:S02]  /*0170*/  LDG.E.EL.64 R12, desc[UR4][R12.64] ;  /* 0x000000040c0c7981 */ /* 0x000f64000c2e1b00 */
[----:B-1----:R-:W-:Y:S02]  /*0180*/  IMAD.WIDE R14, R6, 0x4, R14 ;  /* 0x00000004060e7825 */ /* 0x002fe400078e020e */
[----:B------:R-:W4:Y:S02]  /*0190*/  LDG.E.EL.64 R8, desc[UR4][R8.64] ;  /* 0x0000000408087981 */ /* 0x000f24000c2e1b00 */
[----:B---3--:R-:W-:-:S02]  /*01a0*/  IMAD.WIDE R4, R0, 0x4, R4 ;  /* 0x0000000400047825 */ /* 0x008fc400078e0204 */
[----:B------:R0:W3:Y:S04]  /*01b0*/  LDG.E.EL.64 R6, desc[UR4][R14.64] ;  /* 0x000000040e067981 */ /* 0x0000e8000c2e1b00 */
[----:B------:R-:W4:Y:S01]  /*01c0*/  LDG.E.64 R4, desc[UR4][R4.64] ;  /* 0x0000000404047981 */ /* 0x000f22000c1e1b00 */
[----:B------:R-:W-:Y:S01]  /*01d0*/  HFMA2.MMA R18, -RZ, RZ, 1.625, 0 ;  /* 0x3e800000ff127435 */ /* 0x000fe200000001ff */
[----:B--2---:R-:W-:Y:S01]  /*01e0*/  FADD R2, R2, 9.9999997473787516356e-06 ;  /* 0x3727c5ac02027421 */ /* 0x004fe20000000000 */
[----:B------:R-:W-:-:S03]  /*01f0*/  FADD R3, R3, 9.9999997473787516356e-06 ;  /* 0x3727c5ac03037421 */ /* 0x000fc60000000000 */
[----:B------:R-:W1:Y:S08]  /*0200*/  MUFU.SQRT R16, R2 ;  /* 0x0000000200107308 */ /* 0x000e700000002000 */
[----:B------:R2:W0:Y:S01]  /*0210*/  MUFU.SQRT R17, R3 ;  /* 0x0000000300117308 */ /* 0x0004220000002000 */
[C---:B-1----:R-:W-:Y:S02]  /*0220*/  FSETP.GT.AND P0, PT, R16.reuse, 8.50705917302346158658e+37, PT ;  /* 0x7e8000001000780b */ /* 0x042fe40003f04000 */
[----:B------:R-:W-:Y:S01]  /*0230*/  FSETP.GEU.AND P2, PT, R16, 1.175494350822287508e-38, PT ;  /* 0x008000001000780b */ /* 0x000fe20003f4e000 */
[----:B--2---:R-:W1:Y:S01]  /*0240*/  LDC.64 R2, c[0x0][0x240] ;  /* 0x00009000ff027b82 */ /* 0x004e620000000a00 */
[----:B0-----:R-:W-:-:S02]  /*0250*/  FSETP.GT.AND P1, PT, R17, 8.50705917302346158658e+37, PT ;  /* 0x7e8000001100780b */ /* 0x001fc40003f24000 */
[----:B------:R-:W-:-:S07]  /*0260*/  FSETP.GEU.AND P3, PT, R17, 1.175494350822287508e-38, PT ;  /* 0x008000001100780b */ /* 0x000fce0003f6e000 */
[----:B------:R-:W-:-:S04]  /*0270*/  @P0 FMUL R16, R16, 0.25 ;  /* 0x3e80000010100820 */ /* 0x000fc80000400000 */
[----:B------:R-:W-:Y:S01]  /*0280*/  @!P2 FMUL R16, R16, 16777216 ;  /* 0x4b8000001010a820 */ /* 0x000fe20000400000 */
[----:B------:R-:W-:-:S04]  /*0290*/  @P1 FMUL R17, R17, 0.25 ;  /* 0x3e80000011111820 */ /* 0x000fc80000400000 */
[----:B------:R-:W-:Y:S01]  /*02a0*/  @!P3 FMUL R17, R17, 16777216 ;  /* 0x4b8000001111b820 */ /* 0x000fe20000400000 */
[----:B------:R-:W0:Y:S01]  /*02b0*/  MUFU.RCP R16, R16 ;  /* 0x0000001000107308 */ /* 0x000e220000001000 */
[----:B------:R-:W-:-:S07]  /*02c0*/  FSEL R15, R18, 1, P0 ;  /* 0x3f800000120f7808 */ /* 0x000fce0000000000 */
[----:B------:R-:W2:Y:S01]  /*02d0*/  MUFU.RCP R17, R17 ;  /* 0x0000001100117308 */ /* 0x000ea20000001000 */
[----:B------:R-:W-:Y:S01]  /*02e0*/  FSEL R18, R18, 1, P1 ;  /* 0x3f80000012127808 */ /* 0x000fe20000800000 */
[----:B----4-:R-:W-:Y:S01]  /*02f0*/  FADD R14, R5, R11 ;  /* 0x0000000b050e7221 */ /* 0x010fe20000000000 */
[----:B------:R-:W-:Y:S02]  /*0300*/  FADD R11, R4, R10 ;  /* 0x0000000a040b7221 */ /* 0x000fe40000000000 */
[----:B------:R-:W4:Y:S01]  /*0310*/  LDC.64 R4, c[0x0][0x248] ;  /* 0x00009200ff047b82 */ /* 0x000f220000000a00 */
[----:B------:R-:W-:Y:S01]  /*0320*/  @!P2 FMUL R15, R15, 16777216 ;  /* 0x4b8000000f0fa820 */ /* 0x000fe20000400000 */
[----:B------:R-:W-:Y:S01]  /*0330*/  @!P3 FMUL R18, R18, 16777216 ;  /* 0x4b8000001212b820 */ /* 0x000fe20000400000 */
[----:B-----5:R-:W-:Y:S01]  /*0340*/  FADD R13, -R13, R14 ;  /* 0x0000000e0d0d7221 */ /* 0x020fe20000000100 */
[----:B------:R-:W-:Y:S01]  /*0350*/  FADD R12, -R12, R11 ;  /* 0x0000000b0c0c7221 */ /* 0x000fe20000000100 */
[----:B0-----:R-:W-:Y:S01]  /*0360*/  FMUL R15, R16, R15 ;  /* 0x0000000f100f7220 */ /* 0x001fe20000400000 */
[----:B--2---:R-:W-:-:S03]  /*0370*/  FMUL R18, R17, R18 ;  /* 0x0000001211127220 */ /* 0x004fc60000400000 */
[----:B------:R-:W-:Y:S01]  /*0380*/  FMUL R15, R12, R15 ;  /* 0x0000000f0c0f7220 */ /* 0x000fe20000400000 */
[----:B------:R-:W-:-:S03]  /*0390*/  FMUL R18, R13, R18 ;  /* 0x000000120d127220 */ /* 0x000fc60000400000 */
[----:B---3--:R-:W-:Y:S01]  /*03a0*/  FFMA R6, R6, R15, R8 ;  /* 0x0000000f06067223 */ /* 0x008fe20000000008 */
[----:B------:R-:W-:-:S04]  /*03b0*/  FFMA R7, R7, R18, R9 ;  /* 0x0000001207077223 */ /* 0x000fc80000000009 */
[----:B------:R-:W-:Y:S02]  /*03c0*/  FSETP.GEU.AND P0, PT, R6, RZ, PT ;  /* 0x000000ff0600720b */ /* 0x000fe40003f0e000 */
[C---:B------:R-:W-:Y:S01]  /*03d0*/  FSETP.GEU.AND P1, PT, R7.reuse, RZ, PT ;  /* 0x000000ff0700720b */ /* 0x040fe20003f2e000 */
[----:B-1----:R-:W-:Y:S01]  /*03e0*/  IMAD.WIDE R2, R0, 0x4, R2 ;  /* 0x0000000400027825 */ /* 0x002fe200078e0202 */
[----:B------:R-:W-:Y:S02]  /*03f0*/  FSEL R6, R6, RZ, P0 ;  /* 0x000000ff06067208 */ /* 0x000fe40000000000 */
[----:B------:R-:W-:Y:S01]  /*0400*/  FSEL R7, R7, RZ, P1 ;  /* 0x000000ff07077208 */ /* 0x000fe20000800000 */
[----:B----4-:R-:W-:-:S04]  /*0410*/  IMAD.WIDE R4, R0, 0x4, R4 ;  /* 0x0000000400047825 */ /* 0x010fc800078e0204 */
[----:B------:R-:W-:Y:S04]  /*0420*/  STG.E.64 desc[UR4][R2.64], R6 ;  /* 0x0000000602007986 */ /* 0x000fe8000c101b04 */
[----:B------:R-:W-:Y:S01]  /*0430*/  STG.E.64 desc[UR4][R4.64], R12 ;  /* 0x0000000c04007986 */ /* 0x000fe2000c101b04 */
[----:B------:R-:W-:Y:S05]  /*0440*/  EXIT ;  /* 0x000000000000794d */ /* 0x000fea0003800000 */
.L_x_0:
[----:B------:R-:W-:-:S00]  /*0450*/  BRA `(.L_x_0) ;  /* 0xfffffffc00fc7947 */ /* 0x000fc0000383ffff */
[----:B------:R-:W-:-:S00]  /*0460*/  NOP ;  /* 0x0000000000007918 */ /* 0x000fc00000000000 */
        /* <DEDUP_REMOVED lines=9> */
.L_x_1:


//--------------------- .nv.global.init           --------------------------
	.section	.nv.global.init,"aw",@progbits
.nv.global.init:
	.type		_$_str,@object
	.size		_$_str,(_$_str_$_2 - _$_str)
_$_str:
        /*0000*/ 	.byte	0x5f, 0x5f, 0x43, 0x55, 0x44, 0x41, 0x5f, 0x46, 0x54, 0x5a, 0x00
	.type		_$_str_$_2,@object
	.size		_$_str_$_2,(.L_1 - _$_str_$_2)
_$_str_$_2:
        /*000b*/ 	.byte	0x5f, 0x5f, 0x43, 0x55, 0x44, 0x41, 0x5f, 0x50, 0x52, 0x45, 0x43, 0x5f, 0x53, 0x51, 0x52, 0x54
        /*001b*/ 	.byte	0x00
.L_1:


//--------------------- .nv.constant0.triton_poi_fused__native_batch_norm_legit_no_training_add_native_batch_norm_backward_relu_15 --------------------------
	.section	.nv.constant0.triton_poi_fused__native_batch_norm_legit_no_training_add_native_batch_norm_backward_relu_15,"a",@progbits
	.sectionflags	@""
	.align	4
.nv.constant0.triton_poi_fused__native_batch_norm_legit_no_training_add_native_batch_norm_backward_relu_15:
	.zero		596
